//
// Generated by NVIDIA NVVM Compiler
//
// Compiler Build ID: CL-36424714
// Cuda compilation tools, release 13.0, V13.0.88
// Based on NVVM 20.0.0
//

.version 9.0
.target sm_100
.address_size 64

	// .globl	_Z6twoSumPiiS_

.visible .entry _Z6twoSumPiiS_(
	.param .u64 .ptr .align 1 _Z6twoSumPiiS__param_0,
	.param .u32 _Z6twoSumPiiS__param_1,
	.param .u64 .ptr .align 1 _Z6twoSumPiiS__param_2
)
{
	.reg .pred 	%p<3>;
	.reg .b32 	%r<13>;
	.reg .b64 	%rd<9>;

	ld.param.u64 	%rd4, [_Z6twoSumPiiS__param_0];
	ld.param.u32 	%r6, [_Z6twoSumPiiS__param_1];
	ld.param.u64 	%rd3, [_Z6twoSumPiiS__param_2];
	cvta.to.global.u64 	%rd1, %rd4;
	mov.u32 	%r7, %ctaid.x;
	mov.u32 	%r1, %ntid.x;
	mov.u32 	%r8, %tid.x;
	mad.lo.s32 	%r12, %r7, %r1, %r8;
	mul.wide.s32 	%rd5, %r12, 4;
	add.s64 	%rd6, %rd1, %rd5;
	ld.global.u32 	%r3, [%rd6];
$L__BB0_1:
	add.s32 	%r12, %r12, 1;
	setp.ge.u32 	%p1, %r12, %r1;
	@%p1 bra 	$L__BB0_4;
	mul.wide.u32 	%rd7, %r12, 4;
	add.s64 	%rd2, %rd1, %rd7;
	ld.global.u32 	%r9, [%rd2];
	add.s32 	%r10, %r9, %r3;
	setp.ne.s32 	%p2, %r10, %r6;
	@%p2 bra 	$L__BB0_1;
	cvta.to.global.u64 	%rd8, %rd3;
	st.global.u32 	[%rd8], %r3;
	ld.global.u32 	%r11, [%rd2];
	st.global.u32 	[%rd8+4], %r11;
$L__BB0_4:
	ret;

}


// ===== COMPILED SASS (sm_100) =====

	.target	sm_100

	.elftype	@"ET_EXEC"


//--------------------- .note.nv.tkinfo           --------------------------
	.section	.note.nv.tkinfo,"",@"SHT_NOTE"
	.sectionflags	@"SHF_NOTE_NV_TKINFO"
	.tkinfo
        /*0018*/ 	.word	0x00000002
        /*0030*/ 	.string	""
        /*0030*/ 	.string	"ptxas"
        /*0030*/ 	.string	"Cuda compilation tools, release 13.0, V13.0.88"
        /*0030*/ 	.string	"Build cuda_13.0.r13.0/compiler.36424714_0"
        /*0030*/ 	.string	"-arch sm_100 -m 64 "



//--------------------- .note.nv.cuinfo           --------------------------
	.section	.note.nv.cuinfo,"",@"SHT_NOTE"
	.sectionflags	@"SHF_NOTE_NV_CUINFO"
        /*0018*/ 	.short	0x0002
        /*001a*/ 	.short	0x0064
        /*001c*/ 	.short	0x0082
	.zero		2


//--------------------- .nv.info                  --------------------------
	.section	.nv.info,"",@"SHT_CUDA_INFO"
	.align	4


	//----- nvinfo : EIATTR_REGCOUNT
	.align		4
        /*0000*/ 	.byte	0x04, 0x2f
        /*0002*/ 	.short	(.L_1 - .L_0)
	.align		4
.L_0:
        /*0004*/ 	.word	index@(_Z6twoSumPiiS_)
        /*0008*/ 	.word	0x0000000e


	//----- nvinfo : EIATTR_FRAME_SIZE
	.align		4
.L_1:
        /*000c*/ 	.byte	0x04, 0x11
        /*000e*/ 	.short	(.L_3 - .L_2)
	.align		4
.L_2:
        /*0010*/ 	.word	index@(_Z6twoSumPiiS_)
        /*0014*/ 	.word	0x00000000


	//----- nvinfo : EIATTR_MIN_STACK_SIZE
	.align		4
.L_3:
        /*0018*/ 	.byte	0x04, 0x12
        /*001a*/ 	.short	(.L_5 - .L_4)
	.align		4
.L_4:
        /*001c*/ 	.word	index@(_Z6twoSumPiiS_)
        /*0020*/ 	.word	0x00000000
.L_5:


//--------------------- .nv.compat                --------------------------
	.section	.nv.compat,"",@"SHT_CUDA_COMPAT_INFO"
	.align	4
        /*0000*/ 	.byte	0x02, 0x09, 0x00, 0x00, 0x02, 0x02, 0x01, 0x00, 0x02, 0x05, 0x05, 0x00, 0x03, 0x07, 0x01, 0x01
        /*0010*/ 	.byte	0x02, 0x03, 0x00, 0x00, 0x02, 0x06, 0x01, 0x00, 0x04, 0x0b, 0x08, 0x00, 0x09, 0x00, 0x00, 0x00
        /*0020*/ 	.byte	0x00, 0x00, 0x00, 0x00


//--------------------- .nv.info._Z6twoSumPiiS_   --------------------------
	.section	.nv.info._Z6twoSumPiiS_,"",@"SHT_CUDA_INFO"
	.sectionflags	@""
	.align	4


	//----- nvinfo : EIATTR_CUDA_API_VERSION
	.align		4
        /*0000*/ 	.byte	0x04, 0x37
        /*0002*/ 	.short	(.L_7 - .L_6)
.L_6:
        /*0004*/ 	.word	0x00000082


	//----- nvinfo : EIATTR_KPARAM_INFO
	.align		4
.L_7:
        /*0008*/ 	.byte	0x04, 0x17
        /*000a*/ 	.short	(.L_9 - .L_8)
.L_8:
        /*000c*/ 	.word	0x00000000
        /*0010*/ 	.short	0x0002
        /*0012*/ 	.short	0x0010
        /*0014*/ 	.byte	0x00, 0xf5, 0x21, 0x00


	//----- nvinfo : EIATTR_KPARAM_INFO
	.align		4
.L_9:
        /*0018*/ 	.byte	0x04, 0x17
        /*001a*/ 	.short	(.L_11 - .L_10)
.L_10:
        /*001c*/ 	.word	0x00000000
        /*0020*/ 	.short	0x0001
        /*0022*/ 	.short	0x0008
        /*0024*/ 	.byte	0x00, 0xf0, 0x11, 0x00


	//----- nvinfo : EIATTR_KPARAM_INFO
	.align		4
.L_11:
        /*0028*/ 	.byte	0x04, 0x17
        /*002a*/ 	.short	(.L_13 - .L_12)
.L_12:
        /*002c*/ 	.word	0x00000000
        /*0030*/ 	.short	0x0000
        /*0032*/ 	.short	0x0000
        /*0034*/ 	.byte	0x00, 0xf5, 0x21, 0x00


	//----- nvinfo : EIATTR_SPARSE_MMA_MASK
	.align		4
.L_13:
        /*0038*/ 	.byte	0x03, 0x50
        /*003a*/ 	.short	0x0000


	//----- nvinfo : EIATTR_MAXREG_COUNT
	.align		4
        /*003c*/ 	.byte	0x03, 0x1b
        /*003e*/ 	.short	0x00ff


	//----- nvinfo : EIATTR_MERCURY_ISA_VERSION
	.align		4
        /*0040*/ 	.byte	0x03, 0x5f
        /*0042*/ 	.short	0x0101


	//----- nvinfo : EIATTR_VRC_CTA_INIT_COUNT
	.align		4
        /*0044*/ 	.byte	0x02, 0x4a
	.zero		1
	.zero		1


	//----- nvinfo : EIATTR_EXIT_INSTR_OFFSETS
	.align		4
        /*0048*/ 	.byte	0x04, 0x1c
        /*004a*/ 	.short	(.L_15 - .L_14)


	//   ....[0]....
.L_14:
        /*004c*/ 	.word	0x000000e0


	//   ....[1]....
        /*0050*/ 	.word	0x00000190


	//----- nvinfo : EIATTR_CRS_STACK_SIZE
	.align		4
.L_15:
        /*0054*/ 	.byte	0x04, 0x1e
        /*0056*/ 	.short	(.L_17 - .L_16)
.L_16:
        /*0058*/ 	.word	0x00000000


	//----- nvinfo : EIATTR_CBANK_PARAM_SIZE
	.align		4
.L_17:
        /*005c*/ 	.byte	0x03, 0x19
        /*005e*/ 	.short	0x0018


	//----- nvinfo : EIATTR_PARAM_CBANK
	.align		4
        /*0060*/ 	.byte	0x04, 0x0a
        /*0062*/ 	.short	(.L_19 - .L_18)
	.align		4
.L_18:
        /*0064*/ 	.word	index@(.nv.constant0._Z6twoSumPiiS_)
        /*0068*/ 	.short	0x0380
        /*006a*/ 	.short	0x0018


	//----- nvinfo : EIATTR_SW_WAR
	.align		4
.L_19:
        /*006c*/ 	.byte	0x04, 0x36
        /*006e*/ 	.short	(.L_21 - .L_20)
.L_20:
        /*0070*/ 	.word	0x00000008
.L_21:


//--------------------- .nv.callgraph             --------------------------
	.section	.nv.callgraph,"",@"SHT_CUDA_CALLGRAPH"
	.align	4
	.sectionentsize	8
	.align		4
        /*0000*/ 	.word	0x00000000
	.align		4
        /*0004*/ 	.word	0xffffffff
	.align		4
        /*0008*/ 	.word	0x00000000
	.align		4
        /*000c*/ 	.word	0xfffffffe
	.align		4
        /*0010*/ 	.word	0x00000000
	.align		4
        /*0014*/ 	.word	0xfffffffd
	.align		4
        /*0018*/ 	.word	0x00000000
	.align		4
        /*001c*/ 	.word	0xfffffffc


//--------------------- .text._Z6twoSumPiiS_      --------------------------
	.section	.text._Z6twoSumPiiS_,"ax",@progbits
	.align	128
        .global         _Z6twoSumPiiS_
        .type           _Z6twoSumPiiS_,@function
        .size           _Z6twoSumPiiS_,(.L_x_3 - _Z6twoSumPiiS_)
        .other          _Z6twoSumPiiS_,@"STO_CUDA_ENTRY STV_DEFAULT"
_Z6twoSumPiiS_:
.text._Z6twoSumPiiS_:
[----:B------:R-:W-:Y:S01]  /*0000*/  LDC R1, c[0x0][0x37c] ;  /* 0x0000df00ff017b82 */ /* 0x000fe20000000800 */
[----:B------:R-:W0:Y:S07]  /*0010*/  S2R R11, SR_TID.X ;  /* 0x00000000000b7919 */ /* 0x000e2e0000002100 */
[----:B------:R-:W0:Y:S01]  /*0020*/  S2UR UR6, SR_CTAID.X ;  /* 0x00000000000679c3 */ /* 0x000e220000002500 */
[----:B------:R-:W1:Y:S07]  /*0030*/  LDCU.64 UR4, c[0x0][0x358] ;  /* 0x00006b00ff0477ac */ /* 0x000e6e0008000a00 */
[----:B------:R-:W0:Y:S08]  /*0040*/  LDC R8, c[0x0][0x360] ;  /* 0x0000d800ff087b82 */ /* 0x000e300000000800 */
[----:B------:R-:W2:Y:S08]  /*0050*/  LDC.64 R2, c[0x0][0x380] ;  /* 0x0000e000ff027b82 */ /* 0x000eb00000000a00 */
[----:B------:R-:W3:Y:S01]  /*0060*/  LDC.64 R6, c[0x0][0x380] ;  /* 0x0000e000ff067b82 */ /* 0x000ee20000000a00 */
[----:B0-----:R-:W-:Y:S01]  /*0070*/  IMAD R11, R8, UR6, R11 ;  /* 0x00000006080b7c24 */ /* 0x001fe2000f8e020b */
[----:B------:R-:W-:Y:S01]  /*0080*/  BSSY.RECONVERGENT B0, `(.L_x_0) ;  /* 0x000000c000007945 */ /* 0x000fe20003800200 */
[----:B------:R-:W0:Y:S02]  /*0090*/  LDCU UR6, c[0x0][0x388] ;  /* 0x00007100ff0677ac */ /* 0x000e240008000800 */
[----:B--2---:R-:W-:-:S05]  /*00a0*/  IMAD.WIDE R2, R11, 0x4, R2 ;  /* 0x000000040b027825 */ /* 0x004fca00078e0202 */
[----:B-1----:R1:W5:Y:S02]  /*00b0*/  LDG.E R9, desc[UR4][R2.64] ;  /* 0x0000000402097981 */ /* 0x002364000c1e1900 */
.L_x_1:
[----:B------:R-:W-:-:S04]  /*00c0*/  IADD3 R11, PT, PT, R11, 0x1, RZ ;  /* 0x000000010b0b7810 */ /* 0x000fc80007ffe0ff */
[----:B------:R-:W-:-:S13]  /*00d0*/  ISETP.GE.U32.AND P0, PT, R11, R8, PT ;  /* 0x000000080b00720c */ /* 0x000fda0003f06070 */
[----:B0-----:R-:W-:Y:S05]  /*00e0*/  @P0 EXIT ;  /* 0x000000000000094d */ /* 0x001fea0003800000 */
[----:B---3--:R-:W-:-:S05]  /*00f0*/  IMAD.WIDE.U32 R4, R11, 0x4, R6 ;  /* 0x000000040b047825 */ /* 0x008fca00078e0006 */
[----:B------:R-:W2:Y:S02]  /*0100*/  LDG.E R0, desc[UR4][R4.64] ;  /* 0x0000000404007981 */ /* 0x000ea4000c1e1900 */
[----:B--2--5:R-:W-:-:S04]  /*0110*/  IADD3 R0, PT, PT, R9, R0, RZ ;  /* 0x0000000009007210 */ /* 0x024fc80007ffe0ff */
[----:B------:R-:W-:-:S13]  /*0120*/  ISETP.NE.AND P0, PT, R0, UR6, PT ;  /* 0x0000000600007c0c */ /* 0x000fda000bf05270 */
[----:B------:R-:W-:Y:S05]  /*0130*/  @P0 BRA `(.L_x_1) ;  /* 0xfffffffc00e00947 */ /* 0x000fea000383ffff */
[----:B------:R-:W-:Y:S05]  /*0140*/  BSYNC.RECONVERGENT B0 ;  /* 0x0000000000007941 */ /* 0x000fea0003800200 */
.L_x_0:
[----:B-1----:R-:W0:Y:S02]  /*0150*/  LDC.64 R2, c[0x0][0x390] ;  /* 0x0000e400ff027b82 */ /* 0x002e240000000a00 */
[----:B0-----:R-:W-:Y:S04]  /*0160*/  STG.E desc[UR4][R2.64], R9 ;  /* 0x0000000902007986 */ /* 0x001fe8000c101904 */
[----:B------:R-:W2:Y:S04]  /*0170*/  LDG.E R5, desc[UR4][R4.64] ;  /* 0x0000000404057981 */ /* 0x000ea8000c1e1900 */
[----:B--2---:R-:W-:Y:S01]  /*0180*/  STG.E desc[UR4][R2.64+0x4], R5 ;  /* 0x0000040502007986 */ /* 0x004fe2000c101904 */
[----:B------:R-:W-:Y:S05]  /*0190*/  EXIT ;  /* 0x000000000000794d */ /* 0x000fea0003800000 */
.L_x_2:
[----:B------:R-:W-:-:S00]  /*01a0*/  BRA `(.L_x_2) ;  /* 0xfffffffc00fc7947 */ /* 0x000fc0000383ffff */
[----:B------:R-:W-:-:S00]  /*01b0*/  NOP ;  /* 0x0000000000007918 */ /* 0x000fc00000000000 */
        /* <DEDUP_REMOVED lines=12> */
.L_x_3:


//--------------------- .nv.shared.reserved.0     --------------------------
	.section	.nv.shared.reserved.0,"aw",@nobits
	.weak		__nv_reservedSMEM_offset_0_alias
	.size		__nv_reservedSMEM_offset_0_alias, 0, 64
	.other		__nv_reservedSMEM_offset_0_alias,@"STO_CUDA_RESERVED_SHARED STV_DEFAULT"
__nv_reservedSMEM_offset_0_alias:
	.zero		0
	.zero		64


//--------------------- .nv.constant0._Z6twoSumPiiS_ --------------------------
	.section	.nv.constant0._Z6twoSumPiiS_,"a",@progbits
	.sectionflags	@""
	.align	4
.nv.constant0._Z6twoSumPiiS_:
	.zero		920


//--------------------- SYMBOLS --------------------------

	.type		.nv.reservedSmem.offset0,@object
	.size		.nv.reservedSmem.offset0,0x4
